//
// Generated by NVIDIA NVVM Compiler
//
// Compiler Build ID: CL-36424714
// Cuda compilation tools, release 13.0, V13.0.88
// Based on NVVM 20.0.0
//

.version 9.0
.target sm_100
.address_size 64

	// .globl	_Z7dotProdiPdS_S_
// _ZZ20dotProdWithSharedMemiPdS_S_E5cache has been demoted

.visible .entry _Z7dotProdiPdS_S_(
	.param .u32 _Z7dotProdiPdS_S__param_0,
	.param .u64 .ptr .align 1 _Z7dotProdiPdS_S__param_1,
	.param .u64 .ptr .align 1 _Z7dotProdiPdS_S__param_2,
	.param .u64 .ptr .align 1 _Z7dotProdiPdS_S__param_3
)
{
	.reg .pred 	%p<3>;
	.reg .b32 	%r<11>;
	.reg .b64 	%rd<12>;
	.reg .b64 	%fd<10>;

	ld.param.u32 	%r6, [_Z7dotProdiPdS_S__param_0];
	ld.param.u64 	%rd3, [_Z7dotProdiPdS_S__param_1];
	ld.param.u64 	%rd4, [_Z7dotProdiPdS_S__param_2];
	ld.param.u64 	%rd5, [_Z7dotProdiPdS_S__param_3];
	mov.u32 	%r7, %tid.x;
	mov.u32 	%r1, %ntid.x;
	mov.u32 	%r8, %ctaid.x;
	mad.lo.s32 	%r2, %r1, %r8, %r7;
	setp.ge.u32 	%p1, %r2, %r6;
	mov.f64 	%fd9, 0d0000000000000000;
	@%p1 bra 	$L__BB0_3;
	mov.u32 	%r9, %nctaid.x;
	mul.lo.s32 	%r3, %r1, %r9;
	cvta.to.global.u64 	%rd1, %rd3;
	cvta.to.global.u64 	%rd2, %rd4;
	mov.f64 	%fd9, 0d0000000000000000;
	mov.u32 	%r10, %r2;
$L__BB0_2:
	mul.wide.u32 	%rd6, %r10, 8;
	add.s64 	%rd7, %rd1, %rd6;
	ld.global.f64 	%fd6, [%rd7];
	add.s64 	%rd8, %rd2, %rd6;
	ld.global.f64 	%fd7, [%rd8];
	fma.rn.f64 	%fd9, %fd6, %fd7, %fd9;
	add.s32 	%r10, %r10, %r3;
	setp.lt.u32 	%p2, %r10, %r6;
	@%p2 bra 	$L__BB0_2;
$L__BB0_3:
	cvta.to.global.u64 	%rd9, %rd5;
	bar.sync 	0;
	mul.wide.u32 	%rd10, %r2, 8;
	add.s64 	%rd11, %rd9, %rd10;
	st.global.f64 	[%rd11], %fd9;
	ret;

}
	// .globl	_Z20dotProdWithSharedMemiPdS_S_
.visible .entry _Z20dotProdWithSharedMemiPdS_S_(
	.param .u32 _Z20dotProdWithSharedMemiPdS_S__param_0,
	.param .u64 .ptr .align 1 _Z20dotProdWithSharedMemiPdS_S__param_1,
	.param .u64 .ptr .align 1 _Z20dotProdWithSharedMemiPdS_S__param_2,
	.param .u64 .ptr .align 1 _Z20dotProdWithSharedMemiPdS_S__param_3
)
{
	.reg .pred 	%p<7>;
	.reg .b32 	%r<19>;
	.reg .b64 	%rd<12>;
	.reg .b64 	%fd<14>;
	// demoted variable
	.shared .align 8 .b8 _ZZ20dotProdWithSharedMemiPdS_S_E5cache[2048];
	ld.param.u32 	%r11, [_Z20dotProdWithSharedMemiPdS_S__param_0];
	ld.param.u64 	%rd3, [_Z20dotProdWithSharedMemiPdS_S__param_1];
	ld.param.u64 	%rd4, [_Z20dotProdWithSharedMemiPdS_S__param_2];
	ld.param.u64 	%rd5, [_Z20dotProdWithSharedMemiPdS_S__param_3];
	mov.u32 	%r1, %tid.x;
	mov.u32 	%r18, %ntid.x;
	mov.u32 	%r3, %ctaid.x;
	mad.lo.s32 	%r17, %r18, %r3, %r1;
	setp.ge.u32 	%p1, %r17, %r11;
	mov.f64 	%fd13, 0d0000000000000000;
	@%p1 bra 	$L__BB1_3;
	mov.u32 	%r12, %nctaid.x;
	mul.lo.s32 	%r5, %r18, %r12;
	cvta.to.global.u64 	%rd1, %rd3;
	cvta.to.global.u64 	%rd2, %rd4;
	mov.f64 	%fd13, 0d0000000000000000;
$L__BB1_2:
	mul.wide.u32 	%rd6, %r17, 8;
	add.s64 	%rd7, %rd1, %rd6;
	ld.global.f64 	%fd6, [%rd7];
	add.s64 	%rd8, %rd2, %rd6;
	ld.global.f64 	%fd7, [%rd8];
	fma.rn.f64 	%fd13, %fd6, %fd7, %fd13;
	add.s32 	%r17, %r17, %r5;
	setp.lt.u32 	%p2, %r17, %r11;
	@%p2 bra 	$L__BB1_2;
$L__BB1_3:
	shl.b32 	%r13, %r1, 3;
	mov.u32 	%r14, _ZZ20dotProdWithSharedMemiPdS_S_E5cache;
	add.s32 	%r8, %r14, %r13;
	st.shared.f64 	[%r8], %fd13;
	bar.sync 	0;
	setp.lt.u32 	%p3, %r18, 2;
	@%p3 bra 	$L__BB1_7;
$L__BB1_4:
	shr.u32 	%r10, %r18, 1;
	setp.ge.u32 	%p4, %r1, %r10;
	@%p4 bra 	$L__BB1_6;
	shl.b32 	%r15, %r10, 3;
	add.s32 	%r16, %r8, %r15;
	ld.shared.f64 	%fd8, [%r16];
	ld.shared.f64 	%fd9, [%r8];
	add.f64 	%fd10, %fd8, %fd9;
	st.shared.f64 	[%r8], %fd10;
$L__BB1_6:
	bar.sync 	0;
	setp.gt.u32 	%p5, %r18, 3;
	mov.u32 	%r18, %r10;
	@%p5 bra 	$L__BB1_4;
$L__BB1_7:
	setp.ne.s32 	%p6, %r1, 0;
	@%p6 bra 	$L__BB1_9;
	ld.shared.f64 	%fd11, [_ZZ20dotProdWithSharedMemiPdS_S_E5cache];
	cvta.to.global.u64 	%rd9, %rd5;
	mul.wide.u32 	%rd10, %r3, 8;
	add.s64 	%rd11, %rd9, %rd10;
	st.global.f64 	[%rd11], %fd11;
$L__BB1_9:
	ret;

}


// ===== COMPILED SASS (sm_100) =====

	.target	sm_100

	.elftype	@"ET_EXEC"


//--------------------- .note.nv.tkinfo           --------------------------
	.section	.note.nv.tkinfo,"",@"SHT_NOTE"
	.sectionflags	@"SHF_NOTE_NV_TKINFO"
	.tkinfo
        /*0018*/ 	.word	0x00000002
        /*0030*/ 	.string	""
        /*0030*/ 	.string	"ptxas"
        /*0030*/ 	.string	"Cuda compilation tools, release 13.0, V13.0.88"
        /*0030*/ 	.string	"Build cuda_13.0.r13.0/compiler.36424714_0"
        /*0030*/ 	.string	"-arch sm_100 -m 64 "



//--------------------- .note.nv.cuinfo           --------------------------
	.section	.note.nv.cuinfo,"",@"SHT_NOTE"
	.sectionflags	@"SHF_NOTE_NV_CUINFO"
        /*0018*/ 	.short	0x0002
        /*001a*/ 	.short	0x0064
        /*001c*/ 	.short	0x0082
	.zero		2


//--------------------- .nv.info                  --------------------------
	.section	.nv.info,"",@"SHT_CUDA_INFO"
	.align	4


	//----- nvinfo : EIATTR_REGCOUNT
	.align		4
        /*0000*/ 	.byte	0x04, 0x2f
        /*0002*/ 	.short	(.L_1 - .L_0)
	.align		4
.L_0:
        /*0004*/ 	.word	index@(_Z7dotProdiPdS_S_)
        /*0008*/ 	.word	0x00000012


	//----- nvinfo : EIATTR_FRAME_SIZE
	.align		4
.L_1:
        /*000c*/ 	.byte	0x04, 0x11
        /*000e*/ 	.short	(.L_3 - .L_2)
	.align		4
.L_2:
        /*0010*/ 	.word	index@(_Z7dotProdiPdS_S_)
        /*0014*/ 	.word	0x00000000


	//----- nvinfo : EIATTR_REGCOUNT
	.align		4
.L_3:
        /*0018*/ 	.byte	0x04, 0x2f
        /*001a*/ 	.short	(.L_5 - .L_4)
	.align		4
.L_4:
        /*001c*/ 	.word	index@(_Z20dotProdWithSharedMemiPdS_S_)
        /*0020*/ 	.word	0x00000012


	//----- nvinfo : EIATTR_FRAME_SIZE
	.align		4
.L_5:
        /*0024*/ 	.byte	0x04, 0x11
        /*0026*/ 	.short	(.L_7 - .L_6)
	.align		4
.L_6:
        /*0028*/ 	.word	index@(_Z20dotProdWithSharedMemiPdS_S_)
        /*002c*/ 	.word	0x00000000


	//----- nvinfo : EIATTR_MIN_STACK_SIZE
	.align		4
.L_7:
        /*0030*/ 	.byte	0x04, 0x12
        /*0032*/ 	.short	(.L_9 - .L_8)
	.align		4
.L_8:
        /*0034*/ 	.word	index@(_Z20dotProdWithSharedMemiPdS_S_)
        /*0038*/ 	.word	0x00000000


	//----- nvinfo : EIATTR_MIN_STACK_SIZE
	.align		4
.L_9:
        /*003c*/ 	.byte	0x04, 0x12
        /*003e*/ 	.short	(.L_11 - .L_10)
	.align		4
.L_10:
        /*0040*/ 	.word	index@(_Z7dotProdiPdS_S_)
        /*0044*/ 	.word	0x00000000
.L_11:


//--------------------- .nv.compat                --------------------------
	.section	.nv.compat,"",@"SHT_CUDA_COMPAT_INFO"
	.align	4
        /*0000*/ 	.byte	0x02, 0x09, 0x00, 0x00, 0x02, 0x02, 0x01, 0x00, 0x02, 0x05, 0x05, 0x00, 0x03, 0x07, 0x01, 0x01
        /*0010*/ 	.byte	0x02, 0x03, 0x00, 0x00, 0x02, 0x06, 0x01, 0x00, 0x04, 0x0b, 0x08, 0x00, 0x01, 0x00, 0x00, 0x00
        /*0020*/ 	.byte	0x00, 0x00, 0x00, 0x00


//--------------------- .nv.info._Z20dotProdWithSharedMemiPdS_S_ --------------------------
	.section	.nv.info._Z20dotProdWithSharedMemiPdS_S_,"",@"SHT_CUDA_INFO"
	.sectionflags	@""
	.align	4


	//----- nvinfo : EIATTR_CUDA_API_VERSION
	.align		4
        /*0000*/ 	.byte	0x04, 0x37
        /*0002*/ 	.short	(.L_13 - .L_12)
.L_12:
        /*0004*/ 	.word	0x00000082


	//----- nvinfo : EIATTR_KPARAM_INFO
	.align		4
.L_13:
        /*0008*/ 	.byte	0x04, 0x17
        /*000a*/ 	.short	(.L_15 - .L_14)
.L_14:
        /*000c*/ 	.word	0x00000000
        /*0010*/ 	.short	0x0003
        /*0012*/ 	.short	0x0018
        /*0014*/ 	.byte	0x00, 0xf5, 0x21, 0x00


	//----- nvinfo : EIATTR_KPARAM_INFO
	.align		4
.L_15:
        /*0018*/ 	.byte	0x04, 0x17
        /*001a*/ 	.short	(.L_17 - .L_16)
.L_16:
        /*001c*/ 	.word	0x00000000
        /*0020*/ 	.short	0x0002
        /*0022*/ 	.short	0x0010
        /*0024*/ 	.byte	0x00, 0xf5, 0x21, 0x00


	//----- nvinfo : EIATTR_KPARAM_INFO
	.align		4
.L_17:
        /*0028*/ 	.byte	0x04, 0x17
        /*002a*/ 	.short	(.L_19 - .L_18)
.L_18:
        /*002c*/ 	.word	0x00000000
        /*0030*/ 	.short	0x0001
        /*0032*/ 	.short	0x0008
        /*0034*/ 	.byte	0x00, 0xf5, 0x21, 0x00


	//----- nvinfo : EIATTR_KPARAM_INFO
	.align		4
.L_19:
        /*0038*/ 	.byte	0x04, 0x17
        /*003a*/ 	.short	(.L_21 - .L_20)
.L_20:
        /*003c*/ 	.word	0x00000000
        /*0040*/ 	.short	0x0000
        /*0042*/ 	.short	0x0000
        /*0044*/ 	.byte	0x00, 0xf0, 0x11, 0x00


	//----- nvinfo : EIATTR_SPARSE_MMA_MASK
	.align		4
.L_21:
        /*0048*/ 	.byte	0x03, 0x50
        /*004a*/ 	.short	0x0000


	//----- nvinfo : EIATTR_MAXREG_COUNT
	.align		4
        /*004c*/ 	.byte	0x03, 0x1b
        /*004e*/ 	.short	0x00ff


	//----- nvinfo : EIATTR_NUM_BARRIERS
	.align		4
        /*0050*/ 	.byte	0x02, 0x4c
        /*0052*/ 	.byte	0x01
	.zero		1


	//----- nvinfo : EIATTR_MERCURY_ISA_VERSION
	.align		4
        /*0054*/ 	.byte	0x03, 0x5f
        /*0056*/ 	.short	0x0101


	//----- nvinfo : EIATTR_VRC_CTA_INIT_COUNT
	.align		4
        /*0058*/ 	.byte	0x02, 0x4a
	.zero		1
	.zero		1


	//----- nvinfo : EIATTR_EXIT_INSTR_OFFSETS
	.align		4
        /*005c*/ 	.byte	0x04, 0x1c
        /*005e*/ 	.short	(.L_23 - .L_22)


	//   ....[0]....
.L_22:
        /*0060*/ 	.word	0x000002f0


	//   ....[1]....
        /*0064*/ 	.word	0x00000370


	//----- nvinfo : EIATTR_CRS_STACK_SIZE
	.align		4
.L_23:
        /*0068*/ 	.byte	0x04, 0x1e
        /*006a*/ 	.short	(.L_25 - .L_24)
.L_24:
        /*006c*/ 	.word	0x00000000


	//----- nvinfo : EIATTR_CBANK_PARAM_SIZE
	.align		4
.L_25:
        /*0070*/ 	.byte	0x03, 0x19
        /*0072*/ 	.short	0x0020


	//----- nvinfo : EIATTR_PARAM_CBANK
	.align		4
        /*0074*/ 	.byte	0x04, 0x0a
        /*0076*/ 	.short	(.L_27 - .L_26)
	.align		4
.L_26:
        /*0078*/ 	.word	index@(.nv.constant0._Z20dotProdWithSharedMemiPdS_S_)
        /*007c*/ 	.short	0x0380
        /*007e*/ 	.short	0x0020


	//----- nvinfo : EIATTR_SW_WAR
	.align		4
.L_27:
        /*0080*/ 	.byte	0x04, 0x36
        /*0082*/ 	.short	(.L_29 - .L_28)
.L_28:
        /*0084*/ 	.word	0x00000008
.L_29:


//--------------------- .nv.info._Z7dotProdiPdS_S_ --------------------------
	.section	.nv.info._Z7dotProdiPdS_S_,"",@"SHT_CUDA_INFO"
	.sectionflags	@""
	.align	4


	//----- nvinfo : EIATTR_CUDA_API_VERSION
	.align		4
        /*0000*/ 	.byte	0x04, 0x37
        /*0002*/ 	.short	(.L_31 - .L_30)
.L_30:
        /*0004*/ 	.word	0x00000082


	//----- nvinfo : EIATTR_KPARAM_INFO
	.align		4
.L_31:
        /*0008*/ 	.byte	0x04, 0x17
        /*000a*/ 	.short	(.L_33 - .L_32)
.L_32:
        /*000c*/ 	.word	0x00000000
        /*0010*/ 	.short	0x0003
        /*0012*/ 	.short	0x0018
        /*0014*/ 	.byte	0x00, 0xf5, 0x21, 0x00


	//----- nvinfo : EIATTR_KPARAM_INFO
	.align		4
.L_33:
        /*0018*/ 	.byte	0x04, 0x17
        /*001a*/ 	.short	(.L_35 - .L_34)
.L_34:
        /*001c*/ 	.word	0x00000000
        /*0020*/ 	.short	0x0002
        /*0022*/ 	.short	0x0010
        /*0024*/ 	.byte	0x00, 0xf5, 0x21, 0x00


	//----- nvinfo : EIATTR_KPARAM_INFO
	.align		4
.L_35:
        /*0028*/ 	.byte	0x04, 0x17
        /*002a*/ 	.short	(.L_37 - .L_36)
.L_36:
        /*002c*/ 	.word	0x00000000
        /*0030*/ 	.short	0x0001
        /*0032*/ 	.short	0x0008
        /*0034*/ 	.byte	0x00, 0xf5, 0x21, 0x00


	//----- nvinfo : EIATTR_KPARAM_INFO
	.align		4
.L_37:
        /*0038*/ 	.byte	0x04, 0x17
        /*003a*/ 	.short	(.L_39 - .L_38)
.L_38:
        /*003c*/ 	.word	0x00000000
        /*0040*/ 	.short	0x0000
        /*0042*/ 	.short	0x0000
        /*0044*/ 	.byte	0x00, 0xf0, 0x11, 0x00


	//----- nvinfo : EIATTR_SPARSE_MMA_MASK
	.align		4
.L_39:
        /*0048*/ 	.byte	0x03, 0x50
        /*004a*/ 	.short	0x0000


	//----- nvinfo : EIATTR_MAXREG_COUNT
	.align		4
        /*004c*/ 	.byte	0x03, 0x1b
        /*004e*/ 	.short	0x00ff


	//----- nvinfo : EIATTR_NUM_BARRIERS
	.align		4
        /*0050*/ 	.byte	0x02, 0x4c
        /*0052*/ 	.byte	0x01
	.zero		1


	//----- nvinfo : EIATTR_MERCURY_ISA_VERSION
	.align		4
        /*0054*/ 	.byte	0x03, 0x5f
        /*0056*/ 	.short	0x0101


	//----- nvinfo : EIATTR_VRC_CTA_INIT_COUNT
	.align		4
        /*0058*/ 	.byte	0x02, 0x4a
	.zero		1
	.zero		1


	//----- nvinfo : EIATTR_EXIT_INSTR_OFFSETS
	.align		4
        /*005c*/ 	.byte	0x04, 0x1c
        /*005e*/ 	.short	(.L_41 - .L_40)


	//   ....[0]....
.L_40:
        /*0060*/ 	.word	0x000001e0


	//----- nvinfo : EIATTR_CRS_STACK_SIZE
	.align		4
.L_41:
        /*0064*/ 	.byte	0x04, 0x1e
        /*0066*/ 	.short	(.L_43 - .L_42)
.L_42:
        /*0068*/ 	.word	0x00000000


	//----- nvinfo : EIATTR_CBANK_PARAM_SIZE
	.align		4
.L_43:
        /*006c*/ 	.byte	0x03, 0x19
        /*006e*/ 	.short	0x0020


	//----- nvinfo : EIATTR_PARAM_CBANK
	.align		4
        /*0070*/ 	.byte	0x04, 0x0a
        /*0072*/ 	.short	(.L_45 - .L_44)
	.align		4
.L_44:
        /*0074*/ 	.word	index@(.nv.constant0._Z7dotProdiPdS_S_)
        /*0078*/ 	.short	0x0380
        /*007a*/ 	.short	0x0020


	//----- nvinfo : EIATTR_SW_WAR
	.align		4
.L_45:
        /*007c*/ 	.byte	0x04, 0x36
        /*007e*/ 	.short	(.L_47 - .L_46)
.L_46:
        /*0080*/ 	.word	0x00000008
.L_47:


//--------------------- .nv.callgraph             --------------------------
	.section	.nv.callgraph,"",@"SHT_CUDA_CALLGRAPH"
	.align	4
	.sectionentsize	8
	.align		4
        /*0000*/ 	.word	0x00000000
	.align		4
        /*0004*/ 	.word	0xffffffff
	.align		4
        /*0008*/ 	.word	0x00000000
	.align		4
        /*000c*/ 	.word	0xfffffffe
	.align		4
        /*0010*/ 	.word	0x00000000
	.align		4
        /*0014*/ 	.word	0xfffffffd
	.align		4
        /*0018*/ 	.word	0x00000000
	.align		4
        /*001c*/ 	.word	0xfffffffc


//--------------------- .text._Z20dotProdWithSharedMemiPdS_S_ --------------------------
	.section	.text._Z20dotProdWithSharedMemiPdS_S_,"ax",@progbits
	.align	128
        .global         _Z20dotProdWithSharedMemiPdS_S_
        .type           _Z20dotProdWithSharedMemiPdS_S_,@function
        .size           _Z20dotProdWithSharedMemiPdS_S_,(.L_x_10 - _Z20dotProdWithSharedMemiPdS_S_)
        .other          _Z20dotProdWithSharedMemiPdS_S_,@"STO_CUDA_ENTRY STV_DEFAULT"
_Z20dotProdWithSharedMemiPdS_S_:
.text._Z20dotProdWithSharedMemiPdS_S_:
[----:B------:R-:W-:Y:S01]  /*0000*/  LDC R1, c[0x0][0x37c] ;  /* 0x0000df00ff017b82 */ /* 0x000fe20000000800 */
[----:B------:R-:W0:Y:S01]  /*0010*/  S2R R15, SR_TID.X ;  /* 0x00000000000f7919 */ /* 0x000e220000002100 */
[----:B------:R-:W1:Y:S01]  /*0020*/  LDCU UR4, c[0x0][0x360] ;  /* 0x00006c00ff0477ac */ /* 0x000e620008000800 */
[----:B------:R-:W-:Y:S01]  /*0030*/  BSSY.RECONVERGENT B0, `(.L_x_0) ;  /* 0x0000017000007945 */ /* 0x000fe20003800200 */
[----:B------:R-:W-:Y:S01]  /*0040*/  CS2R R2, SRZ ;  /* 0x0000000000027805 */ /* 0x000fe2000001ff00 */
[----:B------:R-:W0:Y:S01]  /*0050*/  S2R R0, SR_CTAID.X ;  /* 0x0000000000007919 */ /* 0x000e220000002500 */
[----:B------:R-:W2:Y:S01]  /*0060*/  LDCU UR5, c[0x0][0x380] ;  /* 0x00007000ff0577ac */ /* 0x000ea20008000800 */
[----:B------:R-:W3:Y:S01]  /*0070*/  LDCU.64 UR6, c[0x0][0x358] ;  /* 0x00006b00ff0677ac */ /* 0x000ee20008000a00 */
[----:B-1----:R-:W-:Y:S02]  /*0080*/  IMAD.U32 R12, RZ, RZ, UR4 ;  /* 0x00000004ff0c7e24 */ /* 0x002fe4000f8e00ff */
[----:B0-----:R-:W-:-:S05]  /*0090*/  IMAD R4, R0, UR4, R15 ;  /* 0x0000000400047c24 */ /* 0x001fca000f8e020f */
[----:B--2---:R-:W-:-:S13]  /*00a0*/  ISETP.GE.U32.AND P0, PT, R4, UR5, PT ;  /* 0x0000000504007c0c */ /* 0x004fda000bf06070 */
[----:B---3--:R-:W-:Y:S05]  /*00b0*/  @P0 BRA `(.L_x_1) ;  /* 0x0000000000380947 */ /* 0x008fea0003800000 */
[----:B------:R-:W0:Y:S01]  /*00c0*/  LDC.64 R8, c[0x0][0x388] ;  /* 0x0000e200ff087b82 */ /* 0x000e220000000a00 */
[----:B------:R-:W1:Y:S01]  /*00d0*/  LDCU UR4, c[0x0][0x370] ;  /* 0x00006e00ff0477ac */ /* 0x000e620008000800 */
[----:B------:R-:W-:Y:S01]  /*00e0*/  IMAD.MOV.U32 R13, RZ, RZ, R4 ;  /* 0x000000ffff0d7224 */ /* 0x000fe200078e0004 */
[----:B------:R-:W-:-:S05]  /*00f0*/  CS2R R2, SRZ ;  /* 0x0000000000027805 */ /* 0x000fca000001ff00 */
[----:B------:R-:W2:Y:S01]  /*0100*/  LDC.64 R10, c[0x0][0x390] ;  /* 0x0000e400ff0a7b82 */ /* 0x000ea20000000a00 */
[----:B-1----:R-:W-:-:S07]  /*0110*/  IMAD R14, R12, UR4, RZ ;  /* 0x000000040c0e7c24 */ /* 0x002fce000f8e02ff */
.L_x_2:
[----:B0-----:R-:W-:-:S04]  /*0120*/  IMAD.WIDE.U32 R4, R13, 0x8, R8 ;  /* 0x000000080d047825 */ /* 0x001fc800078e0008 */
[----:B--2---:R-:W-:Y:S02]  /*0130*/  IMAD.WIDE.U32 R6, R13, 0x8, R10 ;  /* 0x000000080d067825 */ /* 0x004fe400078e000a */
[----:B------:R-:W2:Y:S04]  /*0140*/  LDG.E.64 R4, desc[UR6][R4.64] ;  /* 0x0000000604047981 */ /* 0x000ea8000c1e1b00 */
[----:B------:R-:W2:Y:S01]  /*0150*/  LDG.E.64 R6, desc[UR6][R6.64] ;  /* 0x0000000606067981 */ /* 0x000ea2000c1e1b00 */
[----:B------:R-:W-:-:S05]  /*0160*/  IMAD.IADD R13, R14, 0x1, R13 ;  /* 0x000000010e0d7824 */ /* 0x000fca00078e020d */
[----:B------:R-:W-:Y:S01]  /*0170*/  ISETP.GE.U32.AND P0, PT, R13, UR5, PT ;  /* 0x000000050d007c0c */ /* 0x000fe2000bf06070 */
[----:B--2---:R-:W-:-:S12]  /*0180*/  DFMA R2, R4, R6, R2 ;  /* 0x000000060402722b */ /* 0x004fd80000000002 */
[----:B------:R-:W-:Y:S05]  /*0190*/  @!P0 BRA `(.L_x_2) ;  /* 0xfffffffc00e08947 */ /* 0x000fea000383ffff */
.L_x_1:
[----:B------:R-:W-:Y:S05]  /*01a0*/  BSYNC.RECONVERGENT B0 ;  /* 0x0000000000007941 */ /* 0x000fea0003800200 */
.L_x_0:
[----:B------:R-:W0:Y:S01]  /*01b0*/  S2UR UR5, SR_CgaCtaId ;  /* 0x00000000000579c3 */ /* 0x000e220000008800 */
[----:B------:R-:W-:Y:S01]  /*01c0*/  UMOV UR4, 0x400 ;  /* 0x0000040000047882 */ /* 0x000fe20000000000 */
[----:B------:R-:W-:Y:S02]  /*01d0*/  ISETP.GE.U32.AND P1, PT, R12, 0x2, PT ;  /* 0x000000020c00780c */ /* 0x000fe40003f26070 */
[----:B------:R-:W-:Y:S01]  /*01e0*/  ISETP.NE.AND P0, PT, R15, RZ, PT ;  /* 0x000000ff0f00720c */ /* 0x000fe20003f05270 */
[----:B0-----:R-:W-:-:S06]  /*01f0*/  ULEA UR4, UR5, UR4, 0x18 ;  /* 0x0000000405047291 */ /* 0x001fcc000f8ec0ff */
[----:B------:R-:W-:-:S05]  /*0200*/  LEA R7, R15, UR4, 0x3 ;  /* 0x000000040f077c11 */ /* 0x000fca000f8e18ff */
[----:B------:R0:W-:Y:S01]  /*0210*/  STS.64 [R7], R2 ;  /* 0x0000000207007388 */ /* 0x0001e20000000a00 */
[----:B------:R-:W-:Y:S06]  /*0220*/  BAR.SYNC.DEFER_BLOCKING 0x0 ;  /* 0x0000000000007b1d */ /* 0x000fec0000010000 */
[----:B------:R-:W-:Y:S05]  /*0230*/  @!P1 BRA `(.L_x_3) ;  /* 0x00000000002c9947 */ /* 0x000fea0003800000 */
.L_x_4:
[----:B------:R-:W-:-:S04]  /*0240*/  SHF.R.U32.HI R8, RZ, 0x1, R12 ;  /* 0x00000001ff087819 */ /* 0x000fc8000001160c */
[----:B------:R-:W-:-:S13]  /*0250*/  ISETP.GE.U32.AND P1, PT, R15, R8, PT ;  /* 0x000000080f00720c */ /* 0x000fda0003f26070 */
[----:B------:R-:W-:Y:S01]  /*0260*/  @!P1 IMAD R6, R8, 0x8, R7 ;  /* 0x0000000808069824 */ /* 0x000fe200078e0207 */
[----:B------:R-:W-:Y:S04]  /*0270*/  @!P1 LDS.64 R4, [R7] ;  /* 0x0000000007049984 */ /* 0x000fe80000000a00 */
[----:B0-----:R-:W0:Y:S02]  /*0280*/  @!P1 LDS.64 R2, [R6] ;  /* 0x0000000006029984 */ /* 0x001e240000000a00 */
[----:B0-----:R-:W-:-:S07]  /*0290*/  @!P1 DADD R2, R2, R4 ;  /* 0x0000000002029229 */ /* 0x001fce0000000004 */
[----:B------:R1:W-:Y:S01]  /*02a0*/  @!P1 STS.64 [R7], R2 ;  /* 0x0000000207009388 */ /* 0x0003e20000000a00 */
[----:B------:R-:W-:Y:S01]  /*02b0*/  BAR.SYNC.DEFER_BLOCKING 0x0 ;  /* 0x0000000000007b1d */ /* 0x000fe20000010000 */
[----:B------:R-:W-:Y:S01]  /*02c0*/  ISETP.GT.U32.AND P1, PT, R12, 0x3, PT ;  /* 0x000000030c00780c */ /* 0x000fe20003f24070 */
[----:B------:R-:W-:-:S12]  /*02d0*/  IMAD.MOV.U32 R12, RZ, RZ, R8 ;  /* 0x000000ffff0c7224 */ /* 0x000fd800078e0008 */
[----:B-1----:R-:W-:Y:S05]  /*02e0*/  @P1 BRA `(.L_x_4) ;  /* 0xfffffffc00d41947 */ /* 0x002fea000383ffff */
.L_x_3:
[----:B------:R-:W-:Y:S05]  /*02f0*/  @P0 EXIT ;  /* 0x000000000000094d */ /* 0x000fea0003800000 */
[----:B------:R-:W1:Y:S01]  /*0300*/  S2UR UR5, SR_CgaCtaId ;  /* 0x00000000000579c3 */ /* 0x000e620000008800 */
[----:B------:R-:W-:-:S07]  /*0310*/  UMOV UR4, 0x400 ;  /* 0x0000040000047882 */ /* 0x000fce0000000000 */
[----:B------:R-:W2:Y:S01]  /*0320*/  LDC.64 R4, c[0x0][0x398] ;  /* 0x0000e600ff047b82 */ /* 0x000ea20000000a00 */
[----:B-1----:R-:W-:Y:S01]  /*0330*/  ULEA UR4, UR5, UR4, 0x18 ;  /* 0x0000000405047291 */ /* 0x002fe2000f8ec0ff */
[----:B--2---:R-:W-:-:S08]  /*0340*/  IMAD.WIDE.U32 R4, R0, 0x8, R4 ;  /* 0x0000000800047825 */ /* 0x004fd000078e0004 */
[----:B0-----:R-:W0:Y:S04]  /*0350*/  LDS.64 R2, [UR4] ;  /* 0x00000004ff027984 */ /* 0x001e280008000a00 */
[----:B0-----:R-:W-:Y:S01]  /*0360*/  STG.E.64 desc[UR6][R4.64], R2 ;  /* 0x0000000204007986 */ /* 0x001fe2000c101b06 */
[----:B------:R-:W-:Y:S05]  /*0370*/  EXIT ;  /* 0x000000000000794d */ /* 0x000fea0003800000 */
.L_x_5:
[----:B------:R-:W-:-:S00]  /*0380*/  BRA `(.L_x_5) ;  /* 0xfffffffc00fc7947 */ /* 0x000fc0000383ffff */
[----:B------:R-:W-:-:S00]  /*0390*/  NOP ;  /* 0x0000000000007918 */ /* 0x000fc00000000000 */
        /* <DEDUP_REMOVED lines=14> */
.L_x_10:


//--------------------- .text._Z7dotProdiPdS_S_   --------------------------
	.section	.text._Z7dotProdiPdS_S_,"ax",@progbits
	.align	128
        .global         _Z7dotProdiPdS_S_
        .type           _Z7dotProdiPdS_S_,@function
        .size           _Z7dotProdiPdS_S_,(.L_x_11 - _Z7dotProdiPdS_S_)
        .other          _Z7dotProdiPdS_S_,@"STO_CUDA_ENTRY STV_DEFAULT"
_Z7dotProdiPdS_S_:
.text._Z7dotProdiPdS_S_:
[----:B------:R-:W-:Y:S01]  /*0000*/  LDC R1, c[0x0][0x37c] ;  /* 0x0000df00ff017b82 */ /* 0x000fe20000000800 */
[----:B------:R-:W0:Y:S01]  /*0010*/  S2R R5, SR_TID.X ;  /* 0x0000000000057919 */ /* 0x000e220000002100 */
[----:B------:R-:W0:Y:S06]  /*0020*/  LDCU UR6, c[0x0][0x360] ;  /* 0x00006c00ff0677ac */ /* 0x000e2c0008000800 */
[----:B------:R-:W1:Y:S01]  /*0030*/  LDC.64 R8, c[0x0][0x398] ;  /* 0x0000e600ff087b82 */ /* 0x000e620000000a00 */
[----:B------:R-:W-:Y:S01]  /*0040*/  BSSY.RECONVERGENT B0, `(.L_x_6) ;  /* 0x0000017000007945 */ /* 0x000fe20003800200 */
[----:B------:R-:W0:Y:S01]  /*0050*/  S2R R0, SR_CTAID.X ;  /* 0x0000000000007919 */ /* 0x000e220000002500 */
[----:B------:R-:W2:Y:S01]  /*0060*/  LDCU UR7, c[0x0][0x380] ;  /* 0x00007000ff0777ac */ /* 0x000ea20008000800 */
[----:B------:R-:W-:Y:S01]  /*0070*/  CS2R R2, SRZ ;  /* 0x0000000000027805 */ /* 0x000fe2000001ff00 */
[----:B------:R-:W3:Y:S01]  /*0080*/  LDCU.64 UR4, c[0x0][0x358] ;  /* 0x00006b00ff0477ac */ /* 0x000ee20008000a00 */
[----:B0-----:R-:W-:-:S04]  /*0090*/  IMAD R5, R0, UR6, R5 ;  /* 0x0000000600057c24 */ /* 0x001fc8000f8e0205 */
[C---:B-1----:R-:W-:Y:S01]  /*00a0*/  IMAD.WIDE.U32 R8, R5.reuse, 0x8, R8 ;  /* 0x0000000805087825 */ /* 0x042fe200078e0008 */
[----:B--2---:R-:W-:-:S13]  /*00b0*/  ISETP.GE.U32.AND P0, PT, R5, UR7, PT ;  /* 0x0000000705007c0c */ /* 0x004fda000bf06070 */
[----:B---3--:R-:W-:Y:S05]  /*00c0*/  @P0 BRA `(.L_x_7) ;  /* 0x0000000000380947 */ /* 0x008fea0003800000 */
[----:B------:R-:W0:Y:S01]  /*00d0*/  LDC R0, c[0x0][0x370] ;  /* 0x0000dc00ff007b82 */ /* 0x000e220000000800 */
[----:B------:R-:W-:Y:S02]  /*00e0*/  MOV R15, R5 ;  /* 0x00000005000f7202 */ /* 0x000fe40000000f00 */
[----:B------:R-:W-:-:S05]  /*00f0*/  CS2R R2, SRZ ;  /* 0x0000000000027805 */ /* 0x000fca000001ff00 */
[----:B------:R-:W1:Y:S08]  /*0100*/  LDC.64 R10, c[0x0][0x388] ;  /* 0x0000e200ff0a7b82 */ /* 0x000e700000000a00 */
[----:B------:R-:W2:Y:S01]  /*0110*/  LDC.64 R12, c[0x0][0x390] ;  /* 0x0000e400ff0c7b82 */ /* 0x000ea20000000a00 */
[----:B0-----:R-:W-:-:S07]  /*0120*/  IMAD R0, R0, UR6, RZ ;  /* 0x0000000600007c24 */ /* 0x001fce000f8e02ff */
.L_x_8:
[----:B-1----:R-:W-:-:S04]  /*0130*/  IMAD.WIDE.U32 R4, R15, 0x8, R10 ;  /* 0x000000080f047825 */ /* 0x002fc800078e000a */
[----:B--2---:R-:W-:Y:S02]  /*0140*/  IMAD.WIDE.U32 R6, R15, 0x8, R12 ;  /* 0x000000080f067825 */ /* 0x004fe400078e000c */
[----:B------:R-:W2:Y:S04]  /*0150*/  LDG.E.64 R4, desc[UR4][R4.64] ;  /* 0x0000000404047981 */ /* 0x000ea8000c1e1b00 */
[----:B------:R-:W2:Y:S01]  /*0160*/  LDG.E.64 R6, desc[UR4][R6.64] ;  /* 0x0000000406067981 */ /* 0x000ea2000c1e1b00 */
[----:B------:R-:W-:-:S04]  /*0170*/  IADD3 R15, PT, PT, R0, R15, RZ ;  /* 0x0000000f000f7210 */ /* 0x000fc80007ffe0ff */
[----:B------:R-:W-:Y:S01]  /*0180*/  ISETP.GE.U32.AND P0, PT, R15, UR7, PT ;  /* 0x000000070f007c0c */ /* 0x000fe2000bf06070 */
[----:B--2---:R-:W-:-:S12]  /*0190*/  DFMA R2, R4, R6, R2 ;  /* 0x000000060402722b */ /* 0x004fd80000000002 */
[----:B------:R-:W-:Y:S05]  /*01a0*/  @!P0 BRA `(.L_x_8) ;  /* 0xfffffffc00e08947 */ /* 0x000fea000383ffff */
.L_x_7:
[----:B------:R-:W-:Y:S05]  /*01b0*/  BSYNC.RECONVERGENT B0 ;  /* 0x0000000000007941 */ /* 0x000fea0003800200 */
.L_x_6:
[----:B------:R-:W-:Y:S06]  /*01c0*/  BAR.SYNC.DEFER_BLOCKING 0x0 ;  /* 0x0000000000007b1d */ /* 0x000fec0000010000 */
[----:B------:R-:W-:Y:S01]  /*01d0*/  STG.E.64 desc[UR4][R8.64], R2 ;  /* 0x0000000208007986 */ /* 0x000fe2000c101b04 */
[----:B------:R-:W-:Y:S05]  /*01e0*/  EXIT ;  /* 0x000000000000794d */ /* 0x000fea0003800000 */
.L_x_9:
        /* <DEDUP_REMOVED lines=9> */
.L_x_11:


//--------------------- .nv.shared._Z20dotProdWithSharedMemiPdS_S_ --------------------------
	.section	.nv.shared._Z20dotProdWithSharedMemiPdS_S_,"aw",@nobits
	.sectionflags	@""
	.align	8
.nv.shared._Z20dotProdWithSharedMemiPdS_S_:
	.zero		3072


//--------------------- .nv.shared.reserved.0     --------------------------
	.section	.nv.shared.reserved.0,"aw",@nobits
	.weak		__nv_reservedSMEM_offset_0_alias
	.size		__nv_reservedSMEM_offset_0_alias, 0, 64
	.other		__nv_reservedSMEM_offset_0_alias,@"STO_CUDA_RESERVED_SHARED STV_DEFAULT"
__nv_reservedSMEM_offset_0_alias:
	.zero		0
	.zero		64


//--------------------- .nv.constant0._Z20dotProdWithSharedMemiPdS_S_ --------------------------
	.section	.nv.constant0._Z20dotProdWithSharedMemiPdS_S_,"a",@progbits
	.sectionflags	@""
	.align	4
.nv.constant0._Z20dotProdWithSharedMemiPdS_S_:
	.zero		928


//--------------------- .nv.constant0._Z7dotProdiPdS_S_ --------------------------
	.section	.nv.constant0._Z7dotProdiPdS_S_,"a",@progbits
	.sectionflags	@""
	.align	4
.nv.constant0._Z7dotProdiPdS_S_:
	.zero		928


//--------------------- SYMBOLS --------------------------

	.type		.nv.reservedSmem.offset0,@object
	.size		.nv.reservedSmem.offset0,0x4
	.type		.nv.reservedSmem.cap,@object
	.size		.nv.reservedSmem.cap,0x4
